//
// Generated by NVIDIA NVVM Compiler
//
// Compiler Build ID: CL-36424714
// Cuda compilation tools, release 13.0, V13.0.88
// Based on NVVM 20.0.0
//

.version 9.0
.target sm_100
.address_size 64

	// .globl	default_function_kernel

.visible .entry default_function_kernel(
	.param .u64 .ptr .align 1 default_function_kernel_param_0,
	.param .u64 .ptr .align 1 default_function_kernel_param_1,
	.param .u64 .ptr .align 1 default_function_kernel_param_2
)
.maxntid 16
{
	.reg .pred 	%p<2>;
	.reg .b32 	%r<8>;
	.reg .b32 	%f<4>;
	.reg .b64 	%rd<11>;

	ld.param.u64 	%rd1, [default_function_kernel_param_0];
	ld.param.u64 	%rd2, [default_function_kernel_param_1];
	ld.param.u64 	%rd3, [default_function_kernel_param_2];
	mov.u32 	%r1, %ctaid.x;
	shl.b32 	%r3, %r1, 1;
	mov.u32 	%r2, %tid.x;
	shr.u32 	%r4, %r2, 3;
	or.b32  	%r5, %r3, %r4;
	setp.gt.u32 	%p1, %r5, 8;
	@%p1 bra 	$L__BB0_2;
	cvta.to.global.u64 	%rd4, %rd2;
	cvta.to.global.u64 	%rd5, %rd3;
	cvta.to.global.u64 	%rd6, %rd1;
	shl.b32 	%r6, %r1, 4;
	or.b32  	%r7, %r6, %r2;
	mul.wide.u32 	%rd7, %r7, 4;
	add.s64 	%rd8, %rd4, %rd7;
	ld.global.nc.f32 	%f1, [%rd8];
	add.s64 	%rd9, %rd5, %rd7;
	ld.global.nc.f32 	%f2, [%rd9];
	div.rn.f32 	%f3, %f1, %f2;
	add.s64 	%rd10, %rd6, %rd7;
	st.global.f32 	[%rd10], %f3;
$L__BB0_2:
	ret;

}
	// .globl	default_function_kernel_2
.visible .entry default_function_kernel_2(
	.param .u64 .ptr .align 1 default_function_kernel_2_param_0,
	.param .u64 .ptr .align 1 default_function_kernel_2_param_1
)
{
	.reg .pred 	%p<7>;
	.reg .b32 	%r<8>;
	.reg .b32 	%f<41>;
	.reg .b64 	%rd<9>;

	ld.param.u64 	%rd1, [default_function_kernel_2_param_0];
	ld.param.u64 	%rd2, [default_function_kernel_2_param_1];
	cvta.to.global.u64 	%rd3, %rd2;
	mov.u32 	%r1, %ctaid.x;
	mul.wide.u32 	%rd4, %r1, 4;
	add.s64 	%rd5, %rd3, %rd4;
	ld.global.nc.f32 	%f1, [%rd5];
	abs.f32 	%f2, %f1;
	fma.rn.f32 	%f7, %f1, %f1, 0f3F800000;
	rsqrt.approx.ftz.f32 	%f8, %f7;
	fma.rn.f32 	%f9, %f7, %f8, 0f3F800000;
	rcp.approx.ftz.f32 	%f10, %f9;
	mul.f32 	%f11, %f2, %f10;
	fma.rn.f32 	%f12, %f2, %f11, %f2;
	setp.gt.f32 	%p1, %f2, 0f4B000000;
	selp.f32 	%f3, %f2, %f12, %p1;
	mov.f32 	%f13, 0f3F800000;
	add.rz.f32 	%f14, %f3, %f13;
	mov.b32 	%r3, %f14;
	add.s32 	%r4, %r3, -1061158912;
	and.b32  	%r5, %r4, -8388608;
	mov.b32 	%r2, %f3;
	sub.s32 	%r6, %r2, %r5;
	mov.b32 	%f15, %r6;
	sub.s32 	%r7, 1082130432, %r5;
	mov.b32 	%f16, %r7;
	fma.rn.f32 	%f17, %f16, 0f3E800000, 0fBF800000;
	add.f32 	%f18, %f17, %f15;
	cvt.rn.f32.s32 	%f19, %r5;
	mul.f32 	%f20, %f19, 0f34000000;
	fma.rn.f32 	%f21, %f18, 0fBD39BF78, 0f3DD80012;
	fma.rn.f32 	%f22, %f21, %f18, 0fBE0778E0;
	fma.rn.f32 	%f23, %f22, %f18, 0f3E146475;
	fma.rn.f32 	%f24, %f23, %f18, 0fBE2A68DD;
	fma.rn.f32 	%f25, %f24, %f18, 0f3E4CAF9E;
	fma.rn.f32 	%f26, %f25, %f18, 0fBE800042;
	fma.rn.f32 	%f27, %f26, %f18, 0f3EAAAAE6;
	fma.rn.f32 	%f28, %f27, %f18, 0fBF000000;
	mul.f32 	%f29, %f18, %f28;
	fma.rn.f32 	%f30, %f29, %f18, %f18;
	fma.rn.f32 	%f40, %f20, 0f3F317218, %f30;
	setp.lt.u32 	%p2, %r2, 2139095040;
	@%p2 bra 	$L__BB1_2;
	setp.gt.s32 	%p3, %r2, -1082130432;
	fma.rn.f32 	%f31, %f3, 0f7F800000, 0f7F800000;
	selp.f32 	%f32, %f31, %f40, %p3;
	setp.eq.f32 	%p4, %f3, 0f00000000;
	selp.f32 	%f40, 0f80000000, %f32, %p4;
$L__BB1_2:
	setp.gt.f32 	%p5, %f2, 0f4B000000;
	cvta.to.global.u64 	%rd6, %rd1;
	add.f32 	%f33, %f40, 0f3F317218;
	selp.f32 	%f34, %f33, %f40, %p5;
	setp.num.f32 	%p6, %f2, %f2;
	copysign.f32 	%f35, %f1, %f34;
	selp.f32 	%f36, %f35, %f34, %p6;
	sub.f32 	%f37, %f1, %f36;
	mul.f32 	%f38, %f37, 0f3FB8AA3B;
	ex2.approx.f32 	%f39, %f38;
	add.s64 	%rd8, %rd6, %rd4;
	st.global.f32 	[%rd8], %f39;
	ret;

}
	// .globl	default_function_kernel_1
.visible .entry default_function_kernel_1(
	.param .u64 .ptr .align 1 default_function_kernel_1_param_0,
	.param .u64 .ptr .align 1 default_function_kernel_1_param_1
)
.maxntid 32
{
	.reg .pred 	%p<8>;
	.reg .b32 	%r<14>;
	.reg .b32 	%f<40>;
	.reg .b64 	%rd<9>;

	ld.param.u64 	%rd1, [default_function_kernel_1_param_0];
	ld.param.u64 	%rd2, [default_function_kernel_1_param_1];
	mov.u32 	%r1, %ctaid.x;
	shl.b32 	%r5, %r1, 2;
	mov.u32 	%r2, %tid.x;
	shr.u32 	%r6, %r2, 3;
	or.b32  	%r7, %r5, %r6;
	setp.gt.u32 	%p1, %r7, 8;
	@%p1 bra 	$L__BB2_4;
	cvta.to.global.u64 	%rd3, %rd2;
	shl.b32 	%r8, %r1, 5;
	or.b32  	%r3, %r8, %r2;
	mul.wide.u32 	%rd4, %r3, 4;
	add.s64 	%rd5, %rd3, %rd4;
	ld.global.nc.f32 	%f1, [%rd5];
	abs.f32 	%f2, %f1;
	fma.rn.f32 	%f7, %f1, %f1, 0f3F800000;
	rsqrt.approx.ftz.f32 	%f8, %f7;
	fma.rn.f32 	%f9, %f7, %f8, 0f3F800000;
	rcp.approx.ftz.f32 	%f10, %f9;
	mul.f32 	%f11, %f2, %f10;
	fma.rn.f32 	%f12, %f2, %f11, %f2;
	setp.gt.f32 	%p2, %f2, 0f4B000000;
	selp.f32 	%f3, %f2, %f12, %p2;
	mov.f32 	%f13, 0f3F800000;
	add.rz.f32 	%f14, %f3, %f13;
	mov.b32 	%r9, %f14;
	add.s32 	%r10, %r9, -1061158912;
	and.b32  	%r11, %r10, -8388608;
	mov.b32 	%r4, %f3;
	sub.s32 	%r12, %r4, %r11;
	mov.b32 	%f15, %r12;
	sub.s32 	%r13, 1082130432, %r11;
	mov.b32 	%f16, %r13;
	fma.rn.f32 	%f17, %f16, 0f3E800000, 0fBF800000;
	add.f32 	%f18, %f17, %f15;
	cvt.rn.f32.s32 	%f19, %r11;
	mul.f32 	%f20, %f19, 0f34000000;
	fma.rn.f32 	%f21, %f18, 0fBD39BF78, 0f3DD80012;
	fma.rn.f32 	%f22, %f21, %f18, 0fBE0778E0;
	fma.rn.f32 	%f23, %f22, %f18, 0f3E146475;
	fma.rn.f32 	%f24, %f23, %f18, 0fBE2A68DD;
	fma.rn.f32 	%f25, %f24, %f18, 0f3E4CAF9E;
	fma.rn.f32 	%f26, %f25, %f18, 0fBE800042;
	fma.rn.f32 	%f27, %f26, %f18, 0f3EAAAAE6;
	fma.rn.f32 	%f28, %f27, %f18, 0fBF000000;
	mul.f32 	%f29, %f18, %f28;
	fma.rn.f32 	%f30, %f29, %f18, %f18;
	fma.rn.f32 	%f39, %f20, 0f3F317218, %f30;
	setp.lt.u32 	%p3, %r4, 2139095040;
	@%p3 bra 	$L__BB2_3;
	setp.gt.s32 	%p4, %r4, -1082130432;
	fma.rn.f32 	%f31, %f3, 0f7F800000, 0f7F800000;
	selp.f32 	%f32, %f31, %f39, %p4;
	setp.eq.f32 	%p5, %f3, 0f00000000;
	selp.f32 	%f39, 0f80000000, %f32, %p5;
$L__BB2_3:
	setp.gt.f32 	%p6, %f2, 0f4B000000;
	add.f32 	%f33, %f39, 0f3F317218;
	selp.f32 	%f34, %f33, %f39, %p6;
	setp.num.f32 	%p7, %f2, %f2;
	copysign.f32 	%f35, %f1, %f34;
	selp.f32 	%f36, %f35, %f34, %p7;
	sub.f32 	%f37, %f1, %f36;
	abs.f32 	%f38, %f37;
	cvta.to.global.u64 	%rd6, %rd1;
	add.s64 	%rd8, %rd6, %rd4;
	st.global.f32 	[%rd8], %f38;
$L__BB2_4:
	ret;

}


// ===== COMPILED SASS (sm_100) =====

	.target	sm_100

	.elftype	@"ET_EXEC"


//--------------------- .note.nv.tkinfo           --------------------------
	.section	.note.nv.tkinfo,"",@"SHT_NOTE"
	.sectionflags	@"SHF_NOTE_NV_TKINFO"
	.tkinfo
        /*0018*/ 	.word	0x00000002
        /*0030*/ 	.string	""
        /*0030*/ 	.string	"ptxas"
        /*0030*/ 	.string	"Cuda compilation tools, release 13.0, V13.0.88"
        /*0030*/ 	.string	"Build cuda_13.0.r13.0/compiler.36424714_0"
        /*0030*/ 	.string	"-arch sm_100 -m 64 "



//--------------------- .note.nv.cuinfo           --------------------------
	.section	.note.nv.cuinfo,"",@"SHT_NOTE"
	.sectionflags	@"SHF_NOTE_NV_CUINFO"
        /*0018*/ 	.short	0x0002
        /*001a*/ 	.short	0x0064
        /*001c*/ 	.short	0x0082
	.zero		2


//--------------------- .nv.info                  --------------------------
	.section	.nv.info,"",@"SHT_CUDA_INFO"
	.align	4


	//----- nvinfo : EIATTR_REGCOUNT
	.align		4
        /*0000*/ 	.byte	0x04, 0x2f
        /*0002*/ 	.short	(.L_1 - .L_0)
	.align		4
.L_0:
        /*0004*/ 	.word	index@(default_function_kernel)
        /*0008*/ 	.word	0x00000010


	//----- nvinfo : EIATTR_FRAME_SIZE
	.align		4
.L_1:
        /*000c*/ 	.byte	0x04, 0x11
        /*000e*/ 	.short	(.L_3 - .L_2)
	.align		4
.L_2:
        /*0010*/ 	.word	index@($__internal_0_$__cuda_sm3x_div_rn_noftz_f32_slowpath)
        /*0014*/ 	.word	0x00000000


	//----- nvinfo : EIATTR_FRAME_SIZE
	.align		4
.L_3:
        /*0018*/ 	.byte	0x04, 0x11
        /*001a*/ 	.short	(.L_5 - .L_4)
	.align		4
.L_4:
        /*001c*/ 	.word	index@(default_function_kernel)
        /*0020*/ 	.word	0x00000000


	//----- nvinfo : EIATTR_REGCOUNT
	.align		4
.L_5:
        /*0024*/ 	.byte	0x04, 0x2f
        /*0026*/ 	.short	(.L_7 - .L_6)
	.align		4
.L_6:
        /*0028*/ 	.word	index@(default_function_kernel_2)
        /*002c*/ 	.word	0x0000000c


	//----- nvinfo : EIATTR_FRAME_SIZE
	.align		4
.L_7:
        /*0030*/ 	.byte	0x04, 0x11
        /*0032*/ 	.short	(.L_9 - .L_8)
	.align		4
.L_8:
        /*0034*/ 	.word	index@(default_function_kernel_2)
        /*0038*/ 	.word	0x00000000


	//----- nvinfo : EIATTR_REGCOUNT
	.align		4
.L_9:
        /*003c*/ 	.byte	0x04, 0x2f
        /*003e*/ 	.short	(.L_11 - .L_10)
	.align		4
.L_10:
        /*0040*/ 	.word	index@(default_function_kernel_1)
        /*0044*/ 	.word	0x0000000c


	//----- nvinfo : EIATTR_FRAME_SIZE
	.align		4
.L_11:
        /*0048*/ 	.byte	0x04, 0x11
        /*004a*/ 	.short	(.L_13 - .L_12)
	.align		4
.L_12:
        /*004c*/ 	.word	index@(default_function_kernel_1)
        /*0050*/ 	.word	0x00000000


	//----- nvinfo : EIATTR_MIN_STACK_SIZE
	.align		4
.L_13:
        /*0054*/ 	.byte	0x04, 0x12
        /*0056*/ 	.short	(.L_15 - .L_14)
	.align		4
.L_14:
        /*0058*/ 	.word	index@(default_function_kernel_1)
        /*005c*/ 	.word	0x00000000


	//----- nvinfo : EIATTR_MIN_STACK_SIZE
	.align		4
.L_15:
        /*0060*/ 	.byte	0x04, 0x12
        /*0062*/ 	.short	(.L_17 - .L_16)
	.align		4
.L_16:
        /*0064*/ 	.word	index@(default_function_kernel_2)
        /*0068*/ 	.word	0x00000000


	//----- nvinfo : EIATTR_MIN_STACK_SIZE
	.align		4
.L_17:
        /*006c*/ 	.byte	0x04, 0x12
        /*006e*/ 	.short	(.L_19 - .L_18)
	.align		4
.L_18:
        /*0070*/ 	.word	index@(default_function_kernel)
        /*0074*/ 	.word	0x00000000
.L_19:


//--------------------- .nv.compat                --------------------------
	.section	.nv.compat,"",@"SHT_CUDA_COMPAT_INFO"
	.align	4
        /*0000*/ 	.byte	0x02, 0x09, 0x00, 0x00, 0x02, 0x02, 0x01, 0x00, 0x02, 0x05, 0x05, 0x00, 0x03, 0x07, 0x01, 0x01
        /*0010*/ 	.byte	0x02, 0x03, 0x00, 0x00, 0x02, 0x06, 0x01, 0x00, 0x04, 0x0b, 0x08, 0x00, 0x01, 0x00, 0x00, 0x00
        /*0020*/ 	.byte	0x00, 0x00, 0x00, 0x00


//--------------------- .nv.info.default_function_kernel_1 --------------------------
	.section	.nv.info.default_function_kernel_1,"",@"SHT_CUDA_INFO"
	.sectionflags	@""
	.align	4


	//----- nvinfo : EIATTR_CUDA_API_VERSION
	.align		4
        /*0000*/ 	.byte	0x04, 0x37
        /*0002*/ 	.short	(.L_21 - .L_20)
.L_20:
        /*0004*/ 	.word	0x00000082


	//----- nvinfo : EIATTR_KPARAM_INFO
	.align		4
.L_21:
        /*0008*/ 	.byte	0x04, 0x17
        /*000a*/ 	.short	(.L_23 - .L_22)
.L_22:
        /*000c*/ 	.word	0x00000000
        /*0010*/ 	.short	0x0001
        /*0012*/ 	.short	0x0008
        /*0014*/ 	.byte	0x00, 0xf5, 0x21, 0x00


	//----- nvinfo : EIATTR_KPARAM_INFO
	.align		4
.L_23:
        /*0018*/ 	.byte	0x04, 0x17
        /*001a*/ 	.short	(.L_25 - .L_24)
.L_24:
        /*001c*/ 	.word	0x00000000
        /*0020*/ 	.short	0x0000
        /*0022*/ 	.short	0x0000
        /*0024*/ 	.byte	0x00, 0xf5, 0x21, 0x00


	//----- nvinfo : EIATTR_SPARSE_MMA_MASK
	.align		4
.L_25:
        /*0028*/ 	.byte	0x03, 0x50
        /*002a*/ 	.short	0x0000


	//----- nvinfo : EIATTR_MAXREG_COUNT
	.align		4
        /*002c*/ 	.byte	0x03, 0x1b
        /*002e*/ 	.short	0x00ff


	//----- nvinfo : EIATTR_MERCURY_ISA_VERSION
	.align		4
        /*0030*/ 	.byte	0x03, 0x5f
        /*0032*/ 	.short	0x0101


	//----- nvinfo : EIATTR_VRC_CTA_INIT_COUNT
	.align		4
        /*0034*/ 	.byte	0x02, 0x4a
	.zero		1
	.zero		1


	//----- nvinfo : EIATTR_EXIT_INSTR_OFFSETS
	.align		4
        /*0038*/ 	.byte	0x04, 0x1c
        /*003a*/ 	.short	(.L_27 - .L_26)


	//   ....[0]....
.L_26:
        /*003c*/ 	.word	0x00000070


	//   ....[1]....
        /*0040*/ 	.word	0x000003b0


	//----- nvinfo : EIATTR_MAX_THREADS
	.align		4
.L_27:
        /*0044*/ 	.byte	0x04, 0x05
        /*0046*/ 	.short	(.L_29 - .L_28)
.L_28:
        /*0048*/ 	.word	0x00000020
        /*004c*/ 	.word	0x00000001
        /*0050*/ 	.word	0x00000001


	//----- nvinfo : EIATTR_CBANK_PARAM_SIZE
	.align		4
.L_29:
        /*0054*/ 	.byte	0x03, 0x19
        /*0056*/ 	.short	0x0010


	//----- nvinfo : EIATTR_PARAM_CBANK
	.align		4
        /*0058*/ 	.byte	0x04, 0x0a
        /*005a*/ 	.short	(.L_31 - .L_30)
	.align		4
.L_30:
        /*005c*/ 	.word	index@(.nv.constant0.default_function_kernel_1)
        /*0060*/ 	.short	0x0380
        /*0062*/ 	.short	0x0010


	//----- nvinfo : EIATTR_SW_WAR
	.align		4
.L_31:
        /*0064*/ 	.byte	0x04, 0x36
        /*0066*/ 	.short	(.L_33 - .L_32)
.L_32:
        /*0068*/ 	.word	0x00000008
.L_33:


//--------------------- .nv.info.default_function_kernel_2 --------------------------
	.section	.nv.info.default_function_kernel_2,"",@"SHT_CUDA_INFO"
	.sectionflags	@""
	.align	4


	//----- nvinfo : EIATTR_CUDA_API_VERSION
	.align		4
        /*0000*/ 	.byte	0x04, 0x37
        /*0002*/ 	.short	(.L_35 - .L_34)
.L_34:
        /*0004*/ 	.word	0x00000082


	//----- nvinfo : EIATTR_KPARAM_INFO
	.align		4
.L_35:
        /*0008*/ 	.byte	0x04, 0x17
        /*000a*/ 	.short	(.L_37 - .L_36)
.L_36:
        /*000c*/ 	.word	0x00000000
        /*0010*/ 	.short	0x0001
        /*0012*/ 	.short	0x0008
        /*0014*/ 	.byte	0x00, 0xf5, 0x21, 0x00


	//----- nvinfo : EIATTR_KPARAM_INFO
	.align		4
.L_37:
        /*0018*/ 	.byte	0x04, 0x17
        /*001a*/ 	.short	(.L_39 - .L_38)
.L_38:
        /*001c*/ 	.word	0x00000000
        /*0020*/ 	.short	0x0000
        /*0022*/ 	.short	0x0000
        /*0024*/ 	.byte	0x00, 0xf5, 0x21, 0x00


	//----- nvinfo : EIATTR_SPARSE_MMA_MASK
	.align		4
.L_39:
        /*0028*/ 	.byte	0x03, 0x50
        /*002a*/ 	.short	0x0000


	//----- nvinfo : EIATTR_MAXREG_COUNT
	.align		4
        /*002c*/ 	.byte	0x03, 0x1b
        /*002e*/ 	.short	0x00ff


	//----- nvinfo : EIATTR_MERCURY_ISA_VERSION
	.align		4
        /*0030*/ 	.byte	0x03, 0x5f
        /*0032*/ 	.short	0x0101


	//----- nvinfo : EIATTR_VRC_CTA_INIT_COUNT
	.align		4
        /*0034*/ 	.byte	0x02, 0x4a
	.zero		1
	.zero		1


	//----- nvinfo : EIATTR_EXIT_INSTR_OFFSETS
	.align		4
        /*0038*/ 	.byte	0x04, 0x1c
        /*003a*/ 	.short	(.L_41 - .L_40)


	//   ....[0]....
.L_40:
        /*003c*/ 	.word	0x00000380


	//----- nvinfo : EIATTR_CBANK_PARAM_SIZE
	.align		4
.L_41:
        /*0040*/ 	.byte	0x03, 0x19
        /*0042*/ 	.short	0x0010


	//----- nvinfo : EIATTR_PARAM_CBANK
	.align		4
        /*0044*/ 	.byte	0x04, 0x0a
        /*0046*/ 	.short	(.L_43 - .L_42)
	.align		4
.L_42:
        /*0048*/ 	.word	index@(.nv.constant0.default_function_kernel_2)
        /*004c*/ 	.short	0x0380
        /*004e*/ 	.short	0x0010


	//----- nvinfo : EIATTR_SW_WAR
	.align		4
.L_43:
        /*0050*/ 	.byte	0x04, 0x36
        /*0052*/ 	.short	(.L_45 - .L_44)
.L_44:
        /*0054*/ 	.word	0x00000008
.L_45:


//--------------------- .nv.info.default_function_kernel --------------------------
	.section	.nv.info.default_function_kernel,"",@"SHT_CUDA_INFO"
	.sectionflags	@""
	.align	4


	//----- nvinfo : EIATTR_CUDA_API_VERSION
	.align		4
        /*0000*/ 	.byte	0x04, 0x37
        /*0002*/ 	.short	(.L_47 - .L_46)
.L_46:
        /*0004*/ 	.word	0x00000082


	//----- nvinfo : EIATTR_KPARAM_INFO
	.align		4
.L_47:
        /*0008*/ 	.byte	0x04, 0x17
        /*000a*/ 	.short	(.L_49 - .L_48)
.L_48:
        /*000c*/ 	.word	0x00000000
        /*0010*/ 	.short	0x0002
        /*0012*/ 	.short	0x0010
        /*0014*/ 	.byte	0x00, 0xf5, 0x21, 0x00


	//----- nvinfo : EIATTR_KPARAM_INFO
	.align		4
.L_49:
        /*0018*/ 	.byte	0x04, 0x17
        /*001a*/ 	.short	(.L_51 - .L_50)
.L_50:
        /*001c*/ 	.word	0x00000000
        /*0020*/ 	.short	0x0001
        /*0022*/ 	.short	0x0008
        /*0024*/ 	.byte	0x00, 0xf5, 0x21, 0x00


	//----- nvinfo : EIATTR_KPARAM_INFO
	.align		4
.L_51:
        /*0028*/ 	.byte	0x04, 0x17
        /*002a*/ 	.short	(.L_53 - .L_52)
.L_52:
        /*002c*/ 	.word	0x00000000
        /*0030*/ 	.short	0x0000
        /*0032*/ 	.short	0x0000
        /*0034*/ 	.byte	0x00, 0xf5, 0x21, 0x00


	//----- nvinfo : EIATTR_SPARSE_MMA_MASK
	.align		4
.L_53:
        /*0038*/ 	.byte	0x03, 0x50
        /*003a*/ 	.short	0x0000


	//----- nvinfo : EIATTR_MAXREG_COUNT
	.align		4
        /*003c*/ 	.byte	0x03, 0x1b
        /*003e*/ 	.short	0x00ff


	//----- nvinfo : EIATTR_MERCURY_ISA_VERSION
	.align		4
        /*0040*/ 	.byte	0x03, 0x5f
        /*0042*/ 	.short	0x0101


	//----- nvinfo : EIATTR_VRC_CTA_INIT_COUNT
	.align		4
        /*0044*/ 	.byte	0x02, 0x4a
	.zero		1
	.zero		1


	//----- nvinfo : EIATTR_EXIT_INSTR_OFFSETS
	.align		4
        /*0048*/ 	.byte	0x04, 0x1c
        /*004a*/ 	.short	(.L_55 - .L_54)


	//   ....[0]....
.L_54:
        /*004c*/ 	.word	0x00000070


	//   ....[1]....
        /*0050*/ 	.word	0x00000210


	//----- nvinfo : EIATTR_MAX_THREADS
	.align		4
.L_55:
        /*0054*/ 	.byte	0x04, 0x05
        /*0056*/ 	.short	(.L_57 - .L_56)
.L_56:
        /*0058*/ 	.word	0x00000010
        /*005c*/ 	.word	0x00000001
        /*0060*/ 	.word	0x00000001


	//----- nvinfo : EIATTR_CRS_STACK_SIZE
	.align		4
.L_57:
        /*0064*/ 	.byte	0x04, 0x1e
        /*0066*/ 	.short	(.L_59 - .L_58)
.L_58:
        /*0068*/ 	.word	0x00000000


	//----- nvinfo : EIATTR_CBANK_PARAM_SIZE
	.align		4
.L_59:
        /*006c*/ 	.byte	0x03, 0x19
        /*006e*/ 	.short	0x0018


	//----- nvinfo : EIATTR_PARAM_CBANK
	.align		4
        /*0070*/ 	.byte	0x04, 0x0a
        /*0072*/ 	.short	(.L_61 - .L_60)
	.align		4
.L_60:
        /*0074*/ 	.word	index@(.nv.constant0.default_function_kernel)
        /*0078*/ 	.short	0x0380
        /*007a*/ 	.short	0x0018


	//----- nvinfo : EIATTR_SW_WAR
	.align		4
.L_61:
        /*007c*/ 	.byte	0x04, 0x36
        /*007e*/ 	.short	(.L_63 - .L_62)
.L_62:
        /*0080*/ 	.word	0x00000008
.L_63:


//--------------------- .nv.callgraph             --------------------------
	.section	.nv.callgraph,"",@"SHT_CUDA_CALLGRAPH"
	.align	4
	.sectionentsize	8
	.align		4
        /*0000*/ 	.word	0x00000000
	.align		4
        /*0004*/ 	.word	0xffffffff
	.align		4
        /*0008*/ 	.word	0x00000000
	.align		4
        /*000c*/ 	.word	0xfffffffe
	.align		4
        /*0010*/ 	.word	0x00000000
	.align		4
        /*0014*/ 	.word	0xfffffffd
	.align		4
        /*0018*/ 	.word	0x00000000
	.align		4
        /*001c*/ 	.word	0xfffffffc


//--------------------- .text.default_function_kernel_1 --------------------------
	.section	.text.default_function_kernel_1,"ax",@progbits
	.align	128
        .global         default_function_kernel_1
        .type           default_function_kernel_1,@function
        .size           default_function_kernel_1,(.L_x_17 - default_function_kernel_1)
        .other          default_function_kernel_1,@"STO_CUDA_ENTRY STV_DEFAULT"
default_function_kernel_1:
.text.default_function_kernel_1:
[----:B------:R-:W-:Y:S01]  /*0000*/  LDC R1, c[0x0][0x37c] ;  /* 0x0000df00ff017b82 */ /* 0x000fe20000000800 */
[----:B------:R-:W0:Y:S07]  /*0010*/  S2R R5, SR_TID.X ;  /* 0x0000000000057919 */ /* 0x000e2e0000002100 */
[----:B------:R-:W1:Y:S02]  /*0020*/  S2UR UR5, SR_CTAID.X ;  /* 0x00000000000579c3 */ /* 0x000e640000002500 */
[----:B-1----:R-:W-:Y:S01]  /*0030*/  USHF.L.U32 UR4, UR5, 0x2, URZ ;  /* 0x0000000205047899 */ /* 0x002fe200080006ff */
[----:B0-----:R-:W-:-:S05]  /*0040*/  SHF.R.U32.HI R0, RZ, 0x3, R5 ;  /* 0x00000003ff007819 */ /* 0x001fca0000011605 */
[----:B------:R-:W-:-:S04]  /*0050*/  LOP3.LUT R0, R0, UR4, RZ, 0xfc, !PT ;  /* 0x0000000400007c12 */ /* 0x000fc8000f8efcff */
[----:B------:R-:W-:-:S13]  /*0060*/  ISETP.GT.U32.AND P0, PT, R0, 0x8, PT ;  /* 0x000000080000780c */ /* 0x000fda0003f04070 */
[----:B------:R-:W-:Y:S05]  /*0070*/  @P0 EXIT ;  /* 0x000000000000094d */ /* 0x000fea0003800000 */
[----:B------:R-:W0:Y:S01]  /*0080*/  LDC.64 R2, c[0x0][0x388] ;  /* 0x0000e200ff027b82 */ /* 0x000e220000000a00 */
[----:B------:R-:W1:Y:S01]  /*0090*/  LDCU.64 UR6, c[0x0][0x358] ;  /* 0x00006b00ff0677ac */ /* 0x000e620008000a00 */
[----:B------:R-:W-:-:S06]  /*00a0*/  USHF.L.U32 UR4, UR5, 0x5, URZ ;  /* 0x0000000505047899 */ /* 0x000fcc00080006ff */
[----:B------:R-:W-:-:S05]  /*00b0*/  LOP3.LUT R5, R5, UR4, RZ, 0xfc, !PT ;  /* 0x0000000405057c12 */ /* 0x000fca000f8efcff */
[----:B0-----:R-:W-:-:S05]  /*00c0*/  IMAD.WIDE.U32 R2, R5, 0x4, R2 ;  /* 0x0000000405027825 */ /* 0x001fca00078e0002 */
[----:B-1----:R-:W2:Y:S01]  /*00d0*/  LDG.E.CONSTANT R0, desc[UR6][R2.64] ;  /* 0x0000000602007981 */ /* 0x002ea2000c1e9900 */
[----:B------:R-:W-:Y:S02]  /*00e0*/  HFMA2 R8, -RZ, RZ, 1.625, 0 ;  /* 0x3e800000ff087431 */ /* 0x000fe400000001ff */
[C---:B--2---:R-:W-:Y:S01]  /*00f0*/  FFMA R4, R0.reuse, R0, 1 ;  /* 0x3f80000000047423 */ /* 0x044fe20000000000 */
[----:B------:R-:W-:-:S03]  /*0100*/  FSETP.GT.AND P0, PT, |R0|, 8388608, PT ;  /* 0x4b0000000000780b */ /* 0x000fc60003f04200 */
[----:B------:R-:W0:Y:S02]  /*0110*/  MUFU.RSQ R7, R4 ;  /* 0x0000000400077308 */ /* 0x000e240000001400 */
[----:B0-----:R-:W-:-:S06]  /*0120*/  FFMA R7, R4, R7, 1 ;  /* 0x3f80000004077423 */ /* 0x001fcc0000000007 */
[----:B------:R-:W0:Y:S02]  /*0130*/  MUFU.RCP R7, R7 ;  /* 0x0000000700077308 */ /* 0x000e240000001000 */
[----:B0-----:R-:W-:Y:S01]  /*0140*/  FMUL R9, |R0|, R7 ;  /* 0x0000000700097220 */ /* 0x001fe20000400200 */
[----:B------:R-:W-:-:S03]  /*0150*/  MOV R7, 0x3d39bf78 ;  /* 0x3d39bf7800077802 */ /* 0x000fc60000000f00 */
[----:B------:R-:W-:-:S05]  /*0160*/  FFMA R9, |R0|, R9, |R0| ;  /* 0x0000000900097223 */ /* 0x000fca0000000600 */
[----:B------:R-:W-:-:S04]  /*0170*/  FSEL R9, |R0|, R9, P0 ;  /* 0x0000000900097208 */ /* 0x000fc80000000200 */
[C---:B------:R-:W-:Y:S01]  /*0180*/  ISETP.GE.U32.AND P1, PT, R9.reuse, 0x7f800000, PT ;  /* 0x7f8000000900780c */ /* 0x040fe20003f26070 */
[----:B------:R-:W-:-:S03]  /*0190*/  FADD.RZ R6, R9, 1 ;  /* 0x3f80000009067421 */ /* 0x000fc6000000c000 */
[----:B------:R-:W-:Y:S02]  /*01a0*/  ISETP.GT.AND P2, PT, R9, -0x40800000, P1 ;  /* 0xbf8000000900780c */ /* 0x000fe40000f44270 */
[----:B------:R-:W-:-:S04]  /*01b0*/  IADD3 R6, PT, PT, R6, -0x3f400000, RZ ;  /* 0xc0c0000006067810 */ /* 0x000fc80007ffe0ff */
[----:B------:R-:W-:-:S04]  /*01c0*/  LOP3.LUT R6, R6, 0xff800000, RZ, 0xc0, !PT ;  /* 0xff80000006067812 */ /* 0x000fc800078ec0ff */
[----:B------:R-:W-:Y:S02]  /*01d0*/  IADD3 R3, PT, PT, -R6, 0x40800000, RZ ;  /* 0x4080000006037810 */ /* 0x000fe40007ffe1ff */
[-C--:B------:R-:W-:Y:S02]  /*01e0*/  IADD3 R2, PT, PT, R9, -R6.reuse, RZ ;  /* 0x8000000609027210 */ /* 0x080fe40007ffe0ff */
[----:B------:R-:W-:Y:S01]  /*01f0*/  I2FP.F32.S32 R6, R6 ;  /* 0x0000000600067245 */ /* 0x000fe20000201400 */
[----:B------:R-:W-:-:S04]  /*0200*/  FFMA R3, R3, R8, -1 ;  /* 0xbf80000003037423 */ /* 0x000fc80000000008 */
[----:B------:R-:W-:Y:S01]  /*0210*/  FADD R2, R2, R3 ;  /* 0x0000000302027221 */ /* 0x000fe20000000000 */
[----:B------:R-:W-:-:S03]  /*0220*/  FMUL R6, R6, 1.1920928955078125e-07 ;  /* 0x3400000006067820 */ /* 0x000fc60000400000 */
[----:B------:R-:W-:-:S04]  /*0230*/  FFMA R3, R2, -R7, 0.10546888411045074463 ;  /* 0x3dd8001202037423 */ /* 0x000fc80000000807 */
[----:B------:R-:W-:-:S04]  /*0240*/  FFMA R3, R2, R3, -0.13229703903198242188 ;  /* 0xbe0778e002037423 */ /* 0x000fc80000000003 */
[----:B------:R-:W-:-:S04]  /*0250*/  FFMA R3, R2, R3, 0.14491446316242218018 ;  /* 0x3e14647502037423 */ /* 0x000fc80000000003 */
[----:B------:R-:W-:-:S04]  /*0260*/  FFMA R3, R2, R3, -0.16641564667224884033 ;  /* 0xbe2a68dd02037423 */ /* 0x000fc80000000003 */
[----:B------:R-:W-:-:S04]  /*0270*/  FFMA R3, R2, R3, 0.19988867640495300293 ;  /* 0x3e4caf9e02037423 */ /* 0x000fc80000000003 */
[----:B------:R-:W-:-:S04]  /*0280*/  FFMA R3, R2, R3, -0.25000196695327758789 ;  /* 0xbe80004202037423 */ /* 0x000fc80000000003 */
[----:B------:R-:W-:-:S04]  /*0290*/  FFMA R3, R2, R3, 0.33333510160446166992 ;  /* 0x3eaaaae602037423 */ /* 0x000fc80000000003 */
[----:B------:R-:W-:-:S04]  /*02a0*/  FFMA R3, R2, R3, -0.5 ;  /* 0xbf00000002037423 */ /* 0x000fc80000000003 */
[----:B------:R-:W-:-:S04]  /*02b0*/  FMUL R3, R2, R3 ;  /* 0x0000000302037220 */ /* 0x000fc80000400000 */
[----:B------:R-:W-:Y:S01]  /*02c0*/  FFMA R3, R2, R3, R2 ;  /* 0x0000000302037223 */ /* 0x000fe20000000002 */
[----:B------:R-:W-:-:S03]  /*02d0*/  @P1 MOV R2, 0x7f800000 ;  /* 0x7f80000000021802 */ /* 0x000fc60000000f00 */
[----:B------:R-:W-:Y:S02]  /*02e0*/  FFMA R6, R6, 0.69314718246459960938, R3 ;  /* 0x3f31721806067823 */ /* 0x000fe40000000003 */
[C---:B------:R-:W-:Y:S01]  /*02f0*/  @P2 FFMA R6, R9.reuse, R2, +INF ;  /* 0x7f80000009062423 */ /* 0x040fe20000000002 */
[----:B------:R-:W-:Y:S01]  /*0300*/  @P1 FSETP.NEU.AND P2, PT, R9, RZ, PT ;  /* 0x000000ff0900120b */ /* 0x000fe20003f4d000 */
[----:B------:R-:W0:Y:S03]  /*0310*/  LDC.64 R2, c[0x0][0x380] ;  /* 0x0000e000ff027b82 */ /* 0x000e260000000a00 */
[----:B------:R-:W-:-:S05]  /*0320*/  @P1 FSEL R6, R6, -RZ, P2 ;  /* 0x800000ff06061208 */ /* 0x000fca0001000000 */
[----:B------:R-:W-:Y:S01]  /*0330*/  @P0 FADD R6, R6, 0.69314718246459960938 ;  /* 0x3f31721806060421 */ /* 0x000fe20000000000 */
[----:B------:R-:W-:-:S04]  /*0340*/  FSETP.NAN.AND P0, PT, |R0|, |R0|, PT ;  /* 0x400000000000720b */ /* 0x000fc80003f08200 */
[----:B------:R-:W-:-:S04]  /*0350*/  LOP3.LUT R4, R6, 0x80000000, R0, 0xb8, !PT ;  /* 0x8000000006047812 */ /* 0x000fc800078eb800 */
[----:B------:R-:W-:-:S05]  /*0360*/  FSEL R7, R4, R6, !P0 ;  /* 0x0000000604077208 */ /* 0x000fca0004000000 */
[----:B------:R-:W-:Y:S01]  /*0370*/  FADD R7, R0, -R7 ;  /* 0x8000000700077221 */ /* 0x000fe20000000000 */
[----:B0-----:R-:W-:-:S04]  /*0380*/  IMAD.WIDE.U32 R2, R5, 0x4, R2 ;  /* 0x0000000405027825 */ /* 0x001fc800078e0002 */
[----:B------:R-:W-:-:S05]  /*0390*/  FADD R7, |R7|, -RZ ;  /* 0x800000ff07077221 */ /* 0x000fca0000000200 */
[----:B------:R-:W-:Y:S01]  /*03a0*/  STG.E desc[UR6][R2.64], R7 ;  /* 0x0000000702007986 */ /* 0x000fe2000c101906 */
[----:B------:R-:W-:Y:S05]  /*03b0*/  EXIT ;  /* 0x000000000000794d */ /* 0x000fea0003800000 */
.L_x_0:
[----:B------:R-:W-:-:S00]  /*03c0*/  BRA `(.L_x_0) ;  /* 0xfffffffc00fc7947 */ /* 0x000fc0000383ffff */
[----:B------:R-:W-:-:S00]  /*03d0*/  NOP ;  /* 0x0000000000007918 */ /* 0x000fc00000000000 */
        /* <DEDUP_REMOVED lines=10> */
.L_x_17:


//--------------------- .text.default_function_kernel_2 --------------------------
	.section	.text.default_function_kernel_2,"ax",@progbits
	.align	128
        .global         default_function_kernel_2
        .type           default_function_kernel_2,@function
        .size           default_function_kernel_2,(.L_x_18 - default_function_kernel_2)
        .other          default_function_kernel_2,@"STO_CUDA_ENTRY STV_DEFAULT"
default_function_kernel_2:
.text.default_function_kernel_2:
[----:B------:R-:W-:Y:S01]  /*0000*/  LDC R1, c[0x0][0x37c] ;  /* 0x0000df00ff017b82 */ /* 0x000fe20000000800 */
[----:B------:R-:W0:Y:S07]  /*0010*/  S2R R0, SR_CTAID.X ;  /* 0x0000000000007919 */ /* 0x000e2e0000002500 */
[----:B------:R-:W0:Y:S01]  /*0020*/  LDC.64 R2, c[0x0][0x388] ;  /* 0x0000e200ff027b82 */ /* 0x000e220000000a00 */
[----:B------:R-:W1:Y:S01]  /*0030*/  LDCU.64 UR4, c[0x0][0x358] ;  /* 0x00006b00ff0477ac */ /* 0x000e620008000a00 */
[----:B0-----:R-:W-:-:S06]  /*0040*/  IMAD.WIDE.U32 R2, R0, 0x4, R2 ;  /* 0x0000000400027825 */ /* 0x001fcc00078e0002 */
[----:B-1----:R-:W2:Y:S01]  /*0050*/  LDG.E.CONSTANT R2, desc[UR4][R2.64] ;  /* 0x0000000402027981 */ /* 0x002ea2000c1e9900 */
[----:B------:R-:W-:Y:S01]  /*0060*/  HFMA2 R9, -RZ, RZ, 1.625, 0 ;  /* 0x3e800000ff097431 */ /* 0x000fe200000001ff */
[----:B------:R-:W-:Y:S01]  /*0070*/  MOV R8, 0x3d39bf78 ;  /* 0x3d39bf7800087802 */ /* 0x000fe20000000f00 */
[C---:B--2---:R-:W-:Y:S01]  /*0080*/  FFMA R4, R2.reuse, R2, 1 ;  /* 0x3f80000002047423 */ /* 0x044fe20000000002 */
[----:B------:R-:W-:-:S03]  /*0090*/  FSETP.GT.AND P0, PT, |R2|, 8388608, PT ;  /* 0x4b0000000200780b */ /* 0x000fc60003f04200 */
[----:B------:R-:W0:Y:S02]  /*00a0*/  MUFU.RSQ R5, R4 ;  /* 0x0000000400057308 */ /* 0x000e240000001400 */
[----:B0-----:R-:W-:-:S06]  /*00b0*/  FFMA R5, R4, R5, 1 ;  /* 0x3f80000004057423 */ /* 0x001fcc0000000005 */
[----:B------:R-:W0:Y:S02]  /*00c0*/  MUFU.RCP R5, R5 ;  /* 0x0000000500057308 */ /* 0x000e240000001000 */
[----:B0-----:R-:W-:-:S04]  /*00d0*/  FMUL R7, |R2|, R5 ;  /* 0x0000000502077220 */ /* 0x001fc80000400200 */
        /* <DEDUP_REMOVED lines=26> */
[----:B------:R-:W-:-:S04]  /*0280*/  @P1 FSETP.NEU.AND P2, PT, R7, RZ, PT ;  /* 0x000000ff0700120b */ /* 0x000fc80003f4d000 */
[----:B------:R-:W-:-:S04]  /*0290*/  @P1 FSEL R3, R3, -RZ, P2 ;  /* 0x800000ff03031208 */ /* 0x000fc80001000000 */
[----:B------:R-:W-:-:S05]  /*02a0*/  MOV R4, R3 ;  /* 0x0000000300047202 */ /* 0x000fca0000000f00 */
[----:B------:R-:W-:Y:S01]  /*02b0*/  @P0 FADD R4, R4, 0.69314718246459960938 ;  /* 0x3f31721804040421 */ /* 0x000fe20000000000 */
[----:B------:R-:W-:-:S04]  /*02c0*/  FSETP.NAN.AND P0, PT, |R2|, |R2|, PT ;  /* 0x400000020200720b */ /* 0x000fc80003f08200 */
[----:B------:R-:W-:-:S04]  /*02d0*/  LOP3.LUT R3, R4, 0x80000000, R2, 0xb8, !PT ;  /* 0x8000000004037812 */ /* 0x000fc800078eb802 */
[----:B------:R-:W-:-:S05]  /*02e0*/  FSEL R3, R3, R4, !P0 ;  /* 0x0000000403037208 */ /* 0x000fca0004000000 */
[----:B------:R-:W-:-:S04]  /*02f0*/  FADD R3, R2, -R3 ;  /* 0x8000000302037221 */ /* 0x000fc80000000000 */
[----:B------:R-:W-:Y:S02]  /*0300*/  FMUL R4, R3, 1.4426950216293334961 ;  /* 0x3fb8aa3b03047820 */ /* 0x000fe40000400000 */
[----:B------:R-:W0:Y:S03]  /*0310*/  LDC.64 R2, c[0x0][0x380] ;  /* 0x0000e000ff027b82 */ /* 0x000e260000000a00 */
[----:B------:R-:W-:-:S13]  /*0320*/  FSETP.GEU.AND P0, PT, R4, -126, PT ;  /* 0xc2fc00000400780b */ /* 0x000fda0003f0e000 */
[----:B------:R-:W-:-:S04]  /*0330*/  @!P0 FMUL R4, R4, 0.5 ;  /* 0x3f00000004048820 */ /* 0x000fc80000400000 */
[----:B------:R-:W1:Y:S01]  /*0340*/  MUFU.EX2 R5, R4 ;  /* 0x0000000400057308 */ /* 0x000e620000000800 */
[----:B0-----:R-:W-:-:S04]  /*0350*/  IMAD.WIDE.U32 R2, R0, 0x4, R2 ;  /* 0x0000000400027825 */ /* 0x001fc800078e0002 */
[----:B-1----:R-:W-:-:S05]  /*0360*/  @!P0 FMUL R5, R5, R5 ;  /* 0x0000000505058220 */ /* 0x002fca0000400000 */
[----:B------:R-:W-:Y:S01]  /*0370*/  STG.E desc[UR4][R2.64], R5 ;  /* 0x0000000502007986 */ /* 0x000fe2000c101904 */
[----:B------:R-:W-:Y:S05]  /*0380*/  EXIT ;  /* 0x000000000000794d */ /* 0x000fea0003800000 */
.L_x_1:
        /* <DEDUP_REMOVED lines=15> */
.L_x_18:


//--------------------- .text.default_function_kernel --------------------------
	.section	.text.default_function_kernel,"ax",@progbits
	.align	128
        .global         default_function_kernel
        .type           default_function_kernel,@function
        .size           default_function_kernel,(.L_x_16 - default_function_kernel)
        .other          default_function_kernel,@"STO_CUDA_ENTRY STV_DEFAULT"
default_function_kernel:
.text.default_function_kernel:
        /* <DEDUP_REMOVED lines=11> */
[----:B------:R-:W2:Y:S01]  /*00b0*/  LDC.64 R4, c[0x0][0x388] ;  /* 0x0000e200ff047b82 */ /* 0x000ea20000000a00 */
[----:B------:R-:W-:-:S05]  /*00c0*/  LOP3.LUT R2, R2, UR4, RZ, 0xfc, !PT ;  /* 0x0000000402027c12 */ /* 0x000fca000f8efcff */
[----:B0-----:R-:W-:-:S05]  /*00d0*/  IMAD.WIDE.U32 R6, R2, 0x4, R6 ;  /* 0x0000000402067825 */ /* 0x001fca00078e0006 */
[----:B-1----:R-:W3:Y:S01]  /*00e0*/  LDG.E.CONSTANT R3, desc[UR6][R6.64] ;  /* 0x0000000606037981 */ /* 0x002ee2000c1e9900 */
[----:B--2---:R-:W-:-:S05]  /*00f0*/  IMAD.WIDE.U32 R4, R2, 0x4, R4 ;  /* 0x0000000402047825 */ /* 0x004fca00078e0004 */
[----:B------:R-:W2:Y:S01]  /*0100*/  LDG.E.CONSTANT R0, desc[UR6][R4.64] ;  /* 0x0000000604007981 */ /* 0x000ea2000c1e9900 */
[----:B------:R-:W-:Y:S01]  /*0110*/  BSSY.RECONVERGENT B0, `(.L_x_2) ;  /* 0x000000c000007945 */ /* 0x000fe20003800200 */
[----:B---3--:R-:W0:Y:S08]  /*0120*/  MUFU.RCP R8, R3 ;  /* 0x0000000300087308 */ /* 0x008e300000001000 */
[----:B--2---:R-:W1:Y:S01]  /*0130*/  FCHK P0, R0, R3 ;  /* 0x0000000300007302 */ /* 0x004e620000000000 */
[----:B0-----:R-:W-:-:S04]  /*0140*/  FFMA R9, -R3, R8, 1 ;  /* 0x3f80000003097423 */ /* 0x001fc80000000108 */
[----:B------:R-:W-:-:S04]  /*0150*/  FFMA R9, R8, R9, R8 ;  /* 0x0000000908097223 */ /* 0x000fc80000000008 */
[----:B------:R-:W-:-:S04]  /*0160*/  FFMA R8, R0, R9, RZ ;  /* 0x0000000900087223 */ /* 0x000fc800000000ff */
[----:B------:R-:W-:-:S04]  /*0170*/  FFMA R10, -R3, R8, R0 ;  /* 0x00000008030a7223 */ /* 0x000fc80000000100 */
[----:B------:R-:W-:Y:S01]  /*0180*/  FFMA R9, R9, R10, R8 ;  /* 0x0000000a09097223 */ /* 0x000fe20000000008 */
[----:B-1----:R-:W-:Y:S06]  /*0190*/  @!P0 BRA `(.L_x_3) ;  /* 0x00000000000c8947 */ /* 0x002fec0003800000 */
[----:B------:R-:W-:-:S07]  /*01a0*/  MOV R11, 0x1c0 ;  /* 0x000001c0000b7802 */ /* 0x000fce0000000f00 */
[----:B------:R-:W-:Y:S05]  /*01b0*/  CALL.REL.NOINC `($__internal_0_$__cuda_sm3x_div_rn_noftz_f32_slowpath) ;  /* 0x0000000000187944 */ /* 0x000fea0003c00000 */
[----:B------:R-:W-:-:S07]  /*01c0*/  IMAD.MOV.U32 R9, RZ, RZ, R3 ;  /* 0x000000ffff097224 */ /* 0x000fce00078e0003 */
.L_x_3:
[----:B------:R-:W-:Y:S05]  /*01d0*/  BSYNC.RECONVERGENT B0 ;  /* 0x0000000000007941 */ /* 0x000fea0003800200 */
.L_x_2:
[----:B------:R-:W0:Y:S02]  /*01e0*/  LDC.64 R4, c[0x0][0x380] ;  /* 0x0000e000ff047b82 */ /* 0x000e240000000a00 */
[----:B0-----:R-:W-:-:S05]  /*01f0*/  IMAD.WIDE.U32 R2, R2, 0x4, R4 ;  /* 0x0000000402027825 */ /* 0x001fca00078e0004 */
[----:B------:R-:W-:Y:S01]  /*0200*/  STG.E desc[UR6][R2.64], R9 ;  /* 0x0000000902007986 */ /* 0x000fe2000c101906 */
[----:B------:R-:W-:Y:S05]  /*0210*/  EXIT ;  /* 0x000000000000794d */ /* 0x000fea0003800000 */
        .weak           $__internal_0_$__cuda_sm3x_div_rn_noftz_f32_slowpath
        .type           $__internal_0_$__cuda_sm3x_div_rn_noftz_f32_slowpath,@function
        .size           $__internal_0_$__cuda_sm3x_div_rn_noftz_f32_slowpath,(.L_x_16 - $__internal_0_$__cuda_sm3x_div_rn_noftz_f32_slowpath)
$__internal_0_$__cuda_sm3x_div_rn_noftz_f32_slowpath:
[--C-:B------:R-:W-:Y:S01]  /*0220*/  SHF.R.U32.HI R5, RZ, 0x17, R3.reuse ;  /* 0x00000017ff057819 */ /* 0x100fe20000011603 */
[----:B------:R-:W-:Y:S01]  /*0230*/  BSSY.RECONVERGENT B1, `(.L_x_4) ;  /* 0x0000064000017945 */ /* 0x000fe20003800200 */
[--C-:B------:R-:W-:Y:S01]  /*0240*/  SHF.R.U32.HI R4, RZ, 0x17, R0.reuse ;  /* 0x00000017ff047819 */ /* 0x100fe20000011600 */
[----:B------:R-:W-:Y:S01]  /*0250*/  IMAD.MOV.U32 R6, RZ, RZ, R0 ;  /* 0x000000ffff067224 */ /* 0x000fe200078e0000 */
[----:B------:R-:W-:Y:S01]  /*0260*/  LOP3.LUT R5, R5, 0xff, RZ, 0xc0, !PT ;  /* 0x000000ff05057812 */ /* 0x000fe200078ec0ff */
[----:B------:R-:W-:Y:S01]  /*0270*/  IMAD.MOV.U32 R7, RZ, RZ, R3 ;  /* 0x000000ffff077224 */ /* 0x000fe200078e0003 */
[----:B------:R-:W-:-:S03]  /*0280*/  LOP3.LUT R4, R4, 0xff, RZ, 0xc0, !PT ;  /* 0x000000ff04047812 */ /* 0x000fc600078ec0ff */
[----:B------:R-:W-:Y:S02]  /*0290*/  VIADD R10, R5, 0xffffffff ;  /* 0xffffffff050a7836 */ /* 0x000fe40000000000 */
[----:B------:R-:W-:-:S03]  /*02a0*/  VIADD R9, R4, 0xffffffff ;  /* 0xffffffff04097836 */ /* 0x000fc60000000000 */
[----:B------:R-:W-:-:S04]  /*02b0*/  ISETP.GT.U32.AND P0, PT, R10, 0xfd, PT ;  /* 0x000000fd0a00780c */ /* 0x000fc80003f04070 */
[----:B------:R-:W-:-:S13]  /*02c0*/  ISETP.GT.U32.OR P0, PT, R9, 0xfd, P0 ;  /* 0x000000fd0900780c */ /* 0x000fda0000704470 */
[----:B------:R-:W-:Y:S01]  /*02d0*/  @!P0 IMAD.MOV.U32 R8, RZ, RZ, RZ ;  /* 0x000000ffff088224 */ /* 0x000fe200078e00ff */
[----:B------:R-:W-:Y:S06]  /*02e0*/  @!P0 BRA `(.L_x_5) ;  /* 0x00000000005c8947 */ /* 0x000fec0003800000 */
[----:B------:R-:W-:Y:S02]  /*02f0*/  FSETP.GTU.FTZ.AND P0, PT, |R0|, +INF , PT ;  /* 0x7f8000000000780b */ /* 0x000fe40003f1c200 */
[----:B------:R-:W-:-:S04]  /*0300*/  FSETP.GTU.FTZ.AND P1, PT, |R3|, +INF , PT ;  /* 0x7f8000000300780b */ /* 0x000fc80003f3c200 */
[----:B------:R-:W-:-:S13]  /*0310*/  PLOP3.LUT P0, PT, P0, P1, PT, 0xf8, 0x8f ;  /* 0x00000000008f781c */ /* 0x000fda0000703f70 */
[----:B------:R-:W-:Y:S05]  /*0320*/  @P0 BRA `(.L_x_6) ;  /* 0x00000004004c0947 */ /* 0x000fea0003800000 */
[----:B------:R-:W-:-:S13]  /*0330*/  LOP3.LUT P0, RZ, R7, 0x7fffffff, R6, 0xc8, !PT ;  /* 0x7fffffff07ff7812 */ /* 0x000fda000780c806 */
[----:B------:R-:W-:Y:S05]  /*0340*/  @!P0 BRA `(.L_x_7) ;  /* 0x00000004003c8947 */ /* 0x000fea0003800000 */
[C---:B------:R-:W-:Y:S02]  /*0350*/  FSETP.NEU.FTZ.AND P2, PT, |R0|.reuse, +INF , PT ;  /* 0x7f8000000000780b */ /* 0x040fe40003f5d200 */
[----:B------:R-:W-:Y:S02]  /*0360*/  FSETP.NEU.FTZ.AND P1, PT, |R3|, +INF , PT ;  /* 0x7f8000000300780b */ /* 0x000fe40003f3d200 */
[----:B------:R-:W-:-:S11]  /*0370*/  FSETP.NEU.FTZ.AND P0, PT, |R0|, +INF , PT ;  /* 0x7f8000000000780b */ /* 0x000fd60003f1d200 */
[----:B------:R-:W-:Y:S05]  /*0380*/  @!P1 BRA !P2, `(.L_x_7) ;  /* 0x00000004002c9947 */ /* 0x000fea0005000000 */
[----:B------:R-:W-:-:S04]  /*0390*/  LOP3.LUT P2, RZ, R6, 0x7fffffff, RZ, 0xc0, !PT ;  /* 0x7fffffff06ff7812 */ /* 0x000fc8000784c0ff */
[----:B------:R-:W-:-:S13]  /*03a0*/  PLOP3.LUT P1, PT, P1, P2, PT, 0x2f, 0xf2 ;  /* 0x0000000000f2781c */ /* 0x000fda0000f24577 */
[----:B------:R-:W-:Y:S05]  /*03b0*/  @P1 BRA `(.L_x_8) ;  /* 0x0000000400181947 */ /* 0x000fea0003800000 */
[----:B------:R-:W-:-:S04]  /*03c0*/  LOP3.LUT P1, RZ, R7, 0x7fffffff, RZ, 0xc0, !PT ;  /* 0x7fffffff07ff7812 */ /* 0x000fc8000782c0ff */
[----:B------:R-:W-:-:S13]  /*03d0*/  PLOP3.LUT P0, PT, P0, P1, PT, 0x2f, 0xf2 ;  /* 0x0000000000f2781c */ /* 0x000fda0000702577 */
[----:B------:R-:W-:Y:S05]  /*03e0*/  @P0 BRA `(.L_x_9) ;  /* 0x0000000400000947 */ /* 0x000fea0003800000 */
[----:B------:R-:W-:Y:S02]  /*03f0*/  ISETP.GE.AND P0, PT, R9, RZ, PT ;  /* 0x000000ff0900720c */ /* 0x000fe40003f06270 */
[----:B------:R-:W-:-:S11]  /*0400*/  ISETP.GE.AND P1, PT, R10, RZ, PT ;  /* 0x000000ff0a00720c */ /* 0x000fd60003f26270 */
[----:B------:R-:W-:Y:S02]  /*0410*/  @P0 IMAD.MOV.U32 R8, RZ, RZ, RZ ;  /* 0x000000ffff080224 */ /* 0x000fe400078e00ff */
[----:B------:R-:W-:Y:S01]  /*0420*/  @!P0 FFMA R6, R0, 1.84467440737095516160e+19, RZ ;  /* 0x5f80000000068823 */ /* 0x000fe200000000ff */
[----:B------:R-:W-:Y:S02]  /*0430*/  @!P0 IMAD.MOV.U32 R8, RZ, RZ, -0x40 ;  /* 0xffffffc0ff088424 */ /* 0x000fe400078e00ff */
[----:B------:R-:W-:Y:S02]  /*0440*/  @!P1 FFMA R7, R3, 1.84467440737095516160e+19, RZ ;  /* 0x5f80000003079823 */ /* 0x000fe400000000ff */
[----:B------:R-:W-:-:S07]  /*0450*/  @!P1 VIADD R8, R8, 0x40 ;  /* 0x0000004008089836 */ /* 0x000fce0000000000 */
.L_x_5:
[----:B------:R-:W-:Y:S01]  /*0460*/  LEA R0, R5, 0xc0800000, 0x17 ;  /* 0xc080000005007811 */ /* 0x000fe200078eb8ff */
[----:B------:R-:W-:Y:S01]  /*0470*/  VIADD R4, R4, 0xffffff81 ;  /* 0xffffff8104047836 */ /* 0x000fe20000000000 */
[----:B------:R-:W-:Y:S03]  /*0480*/  BSSY.RECONVERGENT B2, `(.L_x_10) ;  /* 0x0000035000027945 */ /* 0x000fe60003800200 */
[----:B------:R-:W-:Y:S01]  /*0490*/  IMAD.IADD R7, R7, 0x1, -R0 ;  /* 0x0000000107077824 */ /* 0x000fe200078e0a00 */
[C---:B------:R-:W-:Y:S01]  /*04a0*/  IADD3 R5, PT, PT, R4.reuse, 0x7f, -R5 ;  /* 0x0000007f04057810 */ /* 0x040fe20007ffe805 */
[----:B------:R-:W-:Y:S02]  /*04b0*/  IMAD R0, R4, -0x800000, R6 ;  /* 0xff80000004007824 */ /* 0x000fe400078e0206 */
[----:B------:R-:W0:Y:S01]  /*04c0*/  MUFU.RCP R3, R7 ;  /* 0x0000000700037308 */ /* 0x000e220000001000 */
[----:B------:R-:W-:Y:S01]  /*04d0*/  FADD.FTZ R9, -R7, -RZ ;  /* 0x800000ff07097221 */ /* 0x000fe20000010100 */
[----:B------:R-:W-:-:S03]  /*04e0*/  IMAD.IADD R5, R5, 0x1, R8 ;  /* 0x0000000105057824 */ /* 0x000fc600078e0208 */
[----:B0-----:R-:W-:-:S04]  /*04f0*/  FFMA R10, R3, R9, 1 ;  /* 0x3f800000030a7423 */ /* 0x001fc80000000009 */
[----:B------:R-:W-:-:S04]  /*0500*/  FFMA R10, R3, R10, R3 ;  /* 0x0000000a030a7223 */ /* 0x000fc80000000003 */
[----:B------:R-:W-:-:S04]  /*0510*/  FFMA R3, R0, R10, RZ ;  /* 0x0000000a00037223 */ /* 0x000fc800000000ff */
[----:B------:R-:W-:-:S04]  /*0520*/  FFMA R6, R9, R3, R0 ;  /* 0x0000000309067223 */ /* 0x000fc80000000000 */
[----:B------:R-:W-:-:S04]  /*0530*/  FFMA R13, R10, R6, R3 ;  /* 0x000000060a0d7223 */ /* 0x000fc80000000003 */
[----:B------:R-:W-:-:S04]  /*0540*/  FFMA R6, R9, R13, R0 ;  /* 0x0000000d09067223 */ /* 0x000fc80000000000 */
[----:B------:R-:W-:-:S05]  /*0550*/  FFMA R3, R10, R6, R13 ;  /* 0x000000060a037223 */ /* 0x000fca000000000d */
[----:B------:R-:W-:-:S04]  /*0560*/  SHF.R.U32.HI R0, RZ, 0x17, R3 ;  /* 0x00000017ff007819 */ /* 0x000fc80000011603 */
[----:B------:R-:W-:-:S05]  /*0570*/  LOP3.LUT R0, R0, 0xff, RZ, 0xc0, !PT ;  /* 0x000000ff00007812 */ /* 0x000fca00078ec0ff */
[----:B------:R-:W-:-:S04]  /*0580*/  IMAD.IADD R8, R0, 0x1, R5 ;  /* 0x0000000100087824 */ /* 0x000fc800078e0205 */
[----:B------:R-:W-:-:S05]  /*0590*/  VIADD R0, R8, 0xffffffff ;  /* 0xffffffff08007836 */ /* 0x000fca0000000000 */
[----:B------:R-:W-:-:S13]  /*05a0*/  ISETP.GE.U32.AND P0, PT, R0, 0xfe, PT ;  /* 0x000000fe0000780c */ /* 0x000fda0003f06070 */
[----:B------:R-:W-:Y:S05]  /*05b0*/  @!P0 BRA `(.L_x_11) ;  /* 0x0000000000808947 */ /* 0x000fea0003800000 */
[----:B------:R-:W-:-:S13]  /*05c0*/  ISETP.GT.AND P0, PT, R8, 0xfe, PT ;  /* 0x000000fe0800780c */ /* 0x000fda0003f04270 */
[----:B------:R-:W-:Y:S05]  /*05d0*/  @P0 BRA `(.L_x_12) ;  /* 0x00000000006c0947 */ /* 0x000fea0003800000 */
[----:B------:R-:W-:-:S13]  /*05e0*/  ISETP.GE.AND P0, PT, R8, 0x1, PT ;  /* 0x000000010800780c */ /* 0x000fda0003f06270 */
[----:B------:R-:W-:Y:S05]  /*05f0*/  @P0 BRA `(.L_x_13) ;  /* 0x0000000000740947 */ /* 0x000fea0003800000 */
[----:B------:R-:W-:Y:S02]  /*0600*/  ISETP.GE.AND P0, PT, R8, -0x18, PT ;  /* 0xffffffe80800780c */ /* 0x000fe40003f06270 */
[----:B------:R-:W-:-:S11]  /*0610*/  LOP3.LUT R3, R3, 0x80000000, RZ, 0xc0, !PT ;  /* 0x8000000003037812 */ /* 0x000fd600078ec0ff */
[----:B------:R-:W-:Y:S05]  /*0620*/  @!P0 BRA `(.L_x_13) ;  /* 0x0000000000688947 */ /* 0x000fea0003800000 */
[-CC-:B------:R-:W-:Y:S01]  /*0630*/  FFMA.RZ R0, R10, R6.reuse, R13.reuse ;  /* 0x000000060a007223 */ /* 0x180fe2000000c00d */
[----:B------:R-:W-:Y:S02]  /*0640*/  VIADD R7, R8, 0x20 ;  /* 0x0000002008077836 */ /* 0x000fe40000000000 */
[-CC-:B------:R-:W-:Y:S01]  /*0650*/  FFMA.RM R5, R10, R6.reuse, R13.reuse ;  /* 0x000000060a057223 */ /* 0x180fe2000000400d */
[----:B------:R-:W-:Y:S02]  /*0660*/  ISETP.NE.AND P2, PT, R8, RZ, PT ;  /* 0x000000ff0800720c */ /* 0x000fe40003f45270 */
[----:B------:R-:W-:Y:S01]  /*0670*/  LOP3.LUT R4, R0, 0x7fffff, RZ, 0xc0, !PT ;  /* 0x007fffff00047812 */ /* 0x000fe200078ec0ff */
[----:B------:R-:W-:Y:S01]  /*0680*/  FFMA.RP R0, R10, R6, R13 ;  /* 0x000000060a007223 */ /* 0x000fe2000000800d */
[----:B------:R-:W-:Y:S01]  /*0690*/  IMAD.MOV R6, RZ, RZ, -R8 ;  /* 0x000000ffff067224 */ /* 0x000fe200078e0a08 */
[----:B------:R-:W-:Y:S02]  /*06a0*/  ISETP.NE.AND P1, PT, R8, RZ, PT ;  /* 0x000000ff0800720c */ /* 0x000fe40003f25270 */
[----:B------:R-:W-:-:S02]  /*06b0*/  LOP3.LUT R4, R4, 0x800000, RZ, 0xfc, !PT ;  /* 0x0080000004047812 */ /* 0x000fc400078efcff */
[----:B------:R-:W-:Y:S02]  /*06c0*/  FSETP.NEU.FTZ.AND P0, PT, R0, R5, PT ;  /* 0x000000050000720b */ /* 0x000fe40003f1d000 */
[----:B------:R-:W-:Y:S02]  /*06d0*/  SHF.L.U32 R7, R4, R7, RZ ;  /* 0x0000000704077219 */ /* 0x000fe400000006ff */
[----:B------:R-:W-:Y:S02]  /*06e0*/  SEL R5, R6, RZ, P2 ;  /* 0x000000ff06057207 */ /* 0x000fe40001000000 */
[----:B------:R-:W-:Y:S02]  /*06f0*/  ISETP.NE.AND P1, PT, R7, RZ, P1 ;  /* 0x000000ff0700720c */ /* 0x000fe40000f25270 */
[----:B------:R-:W-:Y:S02]  /*0700*/  SHF.R.U32.HI R5, RZ, R5, R4 ;  /* 0x00000005ff057219 */ /* 0x000fe40000011604 */
[----:B------:R-:W-:-:S02]  /*0710*/  PLOP3.LUT P0, PT, P0, P1, PT, 0xf8, 0x8f ;  /* 0x00000000008f781c */ /* 0x000fc40000703f70 */
[----:B------:R-:W-:Y:S02]  /*0720*/  SHF.R.U32.HI R7, RZ, 0x1, R5 ;  /* 0x00000001ff077819 */ /* 0x000fe40000011605 */
[----:B------:R-:W-:-:S04]  /*0730*/  SEL R0, RZ, 0x1, !P0 ;  /* 0x00000001ff007807 */ /* 0x000fc80004000000 */
[----:B------:R-:W-:-:S04]  /*0740*/  LOP3.LUT R0, R0, 0x1, R7, 0xf8, !PT ;  /* 0x0000000100007812 */ /* 0x000fc800078ef807 */
[----:B------:R-:W-:-:S05]  /*0750*/  LOP3.LUT R0, R0, R5, RZ, 0xc0, !PT ;  /* 0x0000000500007212 */ /* 0x000fca00078ec0ff */
[----:B------:R-:W-:-:S05]  /*0760*/  IMAD.IADD R0, R7, 0x1, R0 ;  /* 0x0000000107007824 */ /* 0x000fca00078e0200 */
[----:B------:R-:W-:Y:S01]  /*0770*/  LOP3.LUT R3, R0, R3, RZ, 0xfc, !PT ;  /* 0x0000000300037212 */ /* 0x000fe200078efcff */
[----:B------:R-:W-:Y:S06]  /*0780*/  BRA `(.L_x_13) ;  /* 0x0000000000107947 */ /* 0x000fec0003800000 */
.L_x_12:
[----:B------:R-:W-:-:S04]  /*0790*/  LOP3.LUT R3, R3, 0x80000000, RZ, 0xc0, !PT ;  /* 0x8000000003037812 */ /* 0x000fc800078ec0ff */
[----:B------:R-:W-:Y:S01]  /*07a0*/  LOP3.LUT R3, R3, 0x7f800000, RZ, 0xfc, !PT ;  /* 0x7f80000003037812 */ /* 0x000fe200078efcff */
[----:B------:R-:W-:Y:S06]  /*07b0*/  BRA `(.L_x_13) ;  /* 0x0000000000047947 */ /* 0x000fec0003800000 */
.L_x_11:
[----:B------:R-:W-:-:S07]  /*07c0*/  IMAD R3, R5, 0x800000, R3 ;  /* 0x0080000005037824 */ /* 0x000fce00078e0203 */
.L_x_13:
[----:B------:R-:W-:Y:S05]  /*07d0*/  BSYNC.RECONVERGENT B2 ;  /* 0x0000000000027941 */ /* 0x000fea0003800200 */
.L_x_10:
[----:B------:R-:W-:Y:S05]  /*07e0*/  BRA `(.L_x_14) ;  /* 0x0000000000207947 */ /* 0x000fea0003800000 */
.L_x_9:
[----:B------:R-:W-:-:S04]  /*07f0*/  LOP3.LUT R3, R7, 0x80000000, R6, 0x48, !PT ;  /* 0x8000000007037812 */ /* 0x000fc800078e4806 */
[----:B------:R-:W-:Y:S01]  /*0800*/  LOP3.LUT R3, R3, 0x7f800000, RZ, 0xfc, !PT ;  /* 0x7f80000003037812 */ /* 0x000fe200078efcff */
[----:B------:R-:W-:Y:S06]  /*0810*/  BRA `(.L_x_14) ;  /* 0x0000000000147947 */ /* 0x000fec0003800000 */
.L_x_8:
[----:B------:R-:W-:Y:S01]  /*0820*/  LOP3.LUT R3, R7, 0x80000000, R6, 0x48, !PT ;  /* 0x8000000007037812 */ /* 0x000fe200078e4806 */
[----:B------:R-:W-:Y:S06]  /*0830*/  BRA `(.L_x_14) ;  /* 0x00000000000c7947 */ /* 0x000fec0003800000 */
.L_x_7:
[----:B------:R-:W0:Y:S01]  /*0840*/  MUFU.RSQ R3, -QNAN ;  /* 0xffc0000000037908 */ /* 0x000e220000001400 */
[----:B------:R-:W-:Y:S05]  /*0850*/  BRA `(.L_x_14) ;  /* 0x0000000000047947 */ /* 0x000fea0003800000 */
.L_x_6:
[----:B------:R-:W-:-:S07]  /*0860*/  FADD.FTZ R3, R0, R3 ;  /* 0x0000000300037221 */ /* 0x000fce0000010000 */
.L_x_14:
[----:B------:R-:W-:Y:S05]  /*0870*/  BSYNC.RECONVERGENT B1 ;  /* 0x0000000000017941 */ /* 0x000fea0003800200 */
.L_x_4:
[----:B------:R-:W-:Y:S02]  /*0880*/  IMAD.MOV.U32 R4, RZ, RZ, R11 ;  /* 0x000000ffff047224 */ /* 0x000fe400078e000b */
[----:B------:R-:W-:-:S04]  /*0890*/  IMAD.MOV.U32 R5, RZ, RZ, 0x0 ;  /* 0x00000000ff057424 */ /* 0x000fc800078e00ff */
[----:B0-----:R-:W-:Y:S05]  /*08a0*/  RET.REL.NODEC R4 `(default_function_kernel) ;  /* 0xfffffff404d47950 */ /* 0x001fea0003c3ffff */
.L_x_15:
        /* <DEDUP_REMOVED lines=13> */
.L_x_16:


//--------------------- .nv.shared.reserved.0     --------------------------
	.section	.nv.shared.reserved.0,"aw",@nobits
	.weak		__nv_reservedSMEM_offset_0_alias
	.size		__nv_reservedSMEM_offset_0_alias, 0, 64
	.other		__nv_reservedSMEM_offset_0_alias,@"STO_CUDA_RESERVED_SHARED STV_DEFAULT"
__nv_reservedSMEM_offset_0_alias:
	.zero		0
	.zero		64


//--------------------- .nv.constant0.default_function_kernel_1 --------------------------
	.section	.nv.constant0.default_function_kernel_1,"a",@progbits
	.sectionflags	@""
	.align	4
.nv.constant0.default_function_kernel_1:
	.zero		912


//--------------------- .nv.constant0.default_function_kernel_2 --------------------------
	.section	.nv.constant0.default_function_kernel_2,"a",@progbits
	.sectionflags	@""
	.align	4
.nv.constant0.default_function_kernel_2:
	.zero		912


//--------------------- .nv.constant0.default_function_kernel --------------------------
	.section	.nv.constant0.default_function_kernel,"a",@progbits
	.sectionflags	@""
	.align	4
.nv.constant0.default_function_kernel:
	.zero		920


//--------------------- SYMBOLS --------------------------

	.type		.nv.reservedSmem.offset0,@object
	.size		.nv.reservedSmem.offset0,0x4
